//
// Generated by NVIDIA NVVM Compiler
//
// Compiler Build ID: CL-36424714
// Cuda compilation tools, release 13.0, V13.0.88
// Based on NVVM 20.0.0
//

.version 9.0
.target sm_100
.address_size 64

	// .globl	_Z6shrinkii

.visible .entry _Z6shrinkii(
	.param .u32 _Z6shrinkii_param_0,
	.param .u32 _Z6shrinkii_param_1
)
{


	ret;

}


// ===== COMPILED SASS (sm_100) =====

	.target	sm_100

	.elftype	@"ET_EXEC"


//--------------------- .note.nv.tkinfo           --------------------------
	.section	.note.nv.tkinfo,"",@"SHT_NOTE"
	.sectionflags	@"SHF_NOTE_NV_TKINFO"
	.tkinfo
        /*0018*/ 	.word	0x00000002
        /*0030*/ 	.string	""
        /*0030*/ 	.string	"ptxas"
        /*0030*/ 	.string	"Cuda compilation tools, release 13.0, V13.0.88"
        /*0030*/ 	.string	"Build cuda_13.0.r13.0/compiler.36424714_0"
        /*0030*/ 	.string	"-arch sm_100 -m 64 "



//--------------------- .note.nv.cuinfo           --------------------------
	.section	.note.nv.cuinfo,"",@"SHT_NOTE"
	.sectionflags	@"SHF_NOTE_NV_CUINFO"
        /*0018*/ 	.short	0x0002
        /*001a*/ 	.short	0x0064
        /*001c*/ 	.short	0x0082
	.zero		2


//--------------------- .nv.info                  --------------------------
	.section	.nv.info,"",@"SHT_CUDA_INFO"
	.align	4


	//----- nvinfo : EIATTR_REGCOUNT
	.align		4
        /*0000*/ 	.byte	0x04, 0x2f
        /*0002*/ 	.short	(.L_1 - .L_0)
	.align		4
.L_0:
        /*0004*/ 	.word	index@(_Z6shrinkii)
        /*0008*/ 	.word	0x00000004


	//----- nvinfo : EIATTR_FRAME_SIZE
	.align		4
.L_1:
        /*000c*/ 	.byte	0x04, 0x11
        /*000e*/ 	.short	(.L_3 - .L_2)
	.align		4
.L_2:
        /*0010*/ 	.word	index@(_Z6shrinkii)
        /*0014*/ 	.word	0x00000000


	//----- nvinfo : EIATTR_MIN_STACK_SIZE
	.align		4
.L_3:
        /*0018*/ 	.byte	0x04, 0x12
        /*001a*/ 	.short	(.L_5 - .L_4)
	.align		4
.L_4:
        /*001c*/ 	.word	index@(_Z6shrinkii)
        /*0020*/ 	.word	0x00000000
.L_5:


//--------------------- .nv.compat                --------------------------
	.section	.nv.compat,"",@"SHT_CUDA_COMPAT_INFO"
	.align	4
        /*0000*/ 	.byte	0x02, 0x09, 0x00, 0x00, 0x02, 0x02, 0x01, 0x00, 0x02, 0x05, 0x05, 0x00, 0x03, 0x07, 0x01, 0x01
        /*0010*/ 	.byte	0x02, 0x03, 0x00, 0x00, 0x02, 0x06, 0x01, 0x00, 0x04, 0x0b, 0x08, 0x00, 0x09, 0x00, 0x00, 0x00
        /*0020*/ 	.byte	0x00, 0x00, 0x00, 0x00


//--------------------- .nv.info._Z6shrinkii      --------------------------
	.section	.nv.info._Z6shrinkii,"",@"SHT_CUDA_INFO"
	.sectionflags	@""
	.align	4


	//----- nvinfo : EIATTR_CUDA_API_VERSION
	.align		4
        /*0000*/ 	.byte	0x04, 0x37
        /*0002*/ 	.short	(.L_7 - .L_6)
.L_6:
        /*0004*/ 	.word	0x00000082


	//----- nvinfo : EIATTR_KPARAM_INFO
	.align		4
.L_7:
        /*0008*/ 	.byte	0x04, 0x17
        /*000a*/ 	.short	(.L_9 - .L_8)
.L_8:
        /*000c*/ 	.word	0x00000000
        /*0010*/ 	.short	0x0001
        /*0012*/ 	.short	0x0004
        /*0014*/ 	.byte	0x00, 0xf0, 0x11, 0x00


	//----- nvinfo : EIATTR_KPARAM_INFO
	.align		4
.L_9:
        /*0018*/ 	.byte	0x04, 0x17
        /*001a*/ 	.short	(.L_11 - .L_10)
.L_10:
        /*001c*/ 	.word	0x00000000
        /*0020*/ 	.short	0x0000
        /*0022*/ 	.short	0x0000
        /*0024*/ 	.byte	0x00, 0xf0, 0x11, 0x00


	//----- nvinfo : EIATTR_SPARSE_MMA_MASK
	.align		4
.L_11:
        /*0028*/ 	.byte	0x03, 0x50
        /*002a*/ 	.short	0x0000


	//----- nvinfo : EIATTR_MAXREG_COUNT
	.align		4
        /*002c*/ 	.byte	0x03, 0x1b
        /*002e*/ 	.short	0x00ff


	//----- nvinfo : EIATTR_MERCURY_ISA_VERSION
	.align		4
        /*0030*/ 	.byte	0x03, 0x5f
        /*0032*/ 	.short	0x0101


	//----- nvinfo : EIATTR_VRC_CTA_INIT_COUNT
	.align		4
        /*0034*/ 	.byte	0x02, 0x4a
	.zero		1
	.zero		1


	//----- nvinfo : EIATTR_EXIT_INSTR_OFFSETS
	.align		4
        /*0038*/ 	.byte	0x04, 0x1c
        /*003a*/ 	.short	(.L_13 - .L_12)


	//   ....[0]....
.L_12:
        /*003c*/ 	.word	0x00000010


	//----- nvinfo : EIATTR_CBANK_PARAM_SIZE
	.align		4
.L_13:
        /*0040*/ 	.byte	0x03, 0x19
        /*0042*/ 	.short	0x0008


	//----- nvinfo : EIATTR_PARAM_CBANK
	.align		4
        /*0044*/ 	.byte	0x04, 0x0a
        /*0046*/ 	.short	(.L_15 - .L_14)
	.align		4
.L_14:
        /*0048*/ 	.word	index@(.nv.constant0._Z6shrinkii)
        /*004c*/ 	.short	0x0380
        /*004e*/ 	.short	0x0008


	//----- nvinfo : EIATTR_SW_WAR
	.align		4
.L_15:
        /*0050*/ 	.byte	0x04, 0x36
        /*0052*/ 	.short	(.L_17 - .L_16)
.L_16:
        /*0054*/ 	.word	0x00000008
.L_17:


//--------------------- .nv.callgraph             --------------------------
	.section	.nv.callgraph,"",@"SHT_CUDA_CALLGRAPH"
	.align	4
	.sectionentsize	8
	.align		4
        /*0000*/ 	.word	0x00000000
	.align		4
        /*0004*/ 	.word	0xffffffff
	.align		4
        /*0008*/ 	.word	0x00000000
	.align		4
        /*000c*/ 	.word	0xfffffffe
	.align		4
        /*0010*/ 	.word	0x00000000
	.align		4
        /*0014*/ 	.word	0xfffffffd
	.align		4
        /*0018*/ 	.word	0x00000000
	.align		4
        /*001c*/ 	.word	0xfffffffc


//--------------------- .text._Z6shrinkii         --------------------------
	.section	.text._Z6shrinkii,"ax",@progbits
	.align	128
        .global         _Z6shrinkii
        .type           _Z6shrinkii,@function
        .size           _Z6shrinkii,(.L_x_1 - _Z6shrinkii)
        .other          _Z6shrinkii,@"STO_CUDA_ENTRY STV_DEFAULT"
_Z6shrinkii:
.text._Z6shrinkii:
[----:B------:R-:W-:Y:S01]  /*0000*/  LDC R1, c[0x0][0x37c] ;  /* 0x0000df00ff017b82 */ /* 0x000fe20000000800 */
[----:B------:R-:W-:Y:S05]  /*0010*/  EXIT ;  /* 0x000000000000794d */ /* 0x000fea0003800000 */
.L_x_0:
[----:B------:R-:W-:-:S00]  /*0020*/  BRA `(.L_x_0) ;  /* 0xfffffffc00fc7947 */ /* 0x000fc0000383ffff */
[----:B------:R-:W-:-:S00]  /*0030*/  NOP ;  /* 0x0000000000007918 */ /* 0x000fc00000000000 */
        /* <DEDUP_REMOVED lines=12> */
.L_x_1:


//--------------------- .nv.shared.reserved.0     --------------------------
	.section	.nv.shared.reserved.0,"aw",@nobits
	.weak		__nv_reservedSMEM_offset_0_alias
	.size		__nv_reservedSMEM_offset_0_alias, 0, 64
	.other		__nv_reservedSMEM_offset_0_alias,@"STO_CUDA_RESERVED_SHARED STV_DEFAULT"
__nv_reservedSMEM_offset_0_alias:
	.zero		0
	.zero		64


//--------------------- .nv.constant0._Z6shrinkii --------------------------
	.section	.nv.constant0._Z6shrinkii,"a",@progbits
	.sectionflags	@""
	.align	4
.nv.constant0._Z6shrinkii:
	.zero		904


//--------------------- SYMBOLS --------------------------

	.type		.nv.reservedSmem.offset0,@object
	.size		.nv.reservedSmem.offset0,0x4
